//
// Generated by NVIDIA NVVM Compiler
//
// Compiler Build ID: CL-36424714
// Cuda compilation tools, release 13.0, V13.0.88
// Based on NVVM 20.0.0
//

.version 9.0
.target sm_100
.address_size 64

	// .globl	_Z10cuCopyTestPcii
.global .align 1 .b8 xx[23];
// s2 has been demoted

.visible .entry _Z10cuCopyTestPcii(
	.param .u64 .ptr .align 1 _Z10cuCopyTestPcii_param_0,
	.param .u32 _Z10cuCopyTestPcii_param_1,
	.param .u32 _Z10cuCopyTestPcii_param_2
)
{
	.local .align 1 .b8 	__local_depot0[23];
	.reg .b64 	%SP;
	.reg .b64 	%SPL;
	.reg .pred 	%p<28>;
	.reg .b16 	%rs<88>;
	.reg .b32 	%r<69>;
	.reg .b64 	%rd<99>;
	// demoted variable
	.shared .align 1 .b8 s2[23];
	mov.u64 	%SPL, __local_depot0;
	ld.param.u64 	%rd67, [_Z10cuCopyTestPcii_param_0];
	ld.param.u32 	%r48, [_Z10cuCopyTestPcii_param_1];
	ld.param.u32 	%r47, [_Z10cuCopyTestPcii_param_2];
	cvta.to.global.u64 	%rd80, %rd67;
	add.u64 	%rd2, %SPL, 0;
	mov.u32 	%r49, s2;
	add.s32 	%r65, %r49, %r48;
	cvt.s64.s32 	%rd3, %r48;
	mov.u64 	%rd69, xx;
	add.s64 	%rd81, %rd69, %rd3;
	setp.lt.s32 	%p1, %r47, 1;
	@%p1 bra 	$L__BB0_13;
	and.b32  	%r2, %r47, 15;
	setp.lt.u32 	%p2, %r47, 16;
	mov.u64 	%rd73, %rd81;
	mov.u32 	%r56, %r65;
	@%p2 bra 	$L__BB0_4;
	and.b32  	%r50, %r47, 2147483632;
	neg.s32 	%r53, %r50;
	mov.u64 	%rd71, %rd81;
	mov.u32 	%r54, %r65;
$L__BB0_3:
	.pragma "nounroll";
	ld.global.u8 	%rs1, [%rd71];
	st.shared.u8 	[%r54], %rs1;
	ld.global.u8 	%rs2, [%rd71+1];
	st.shared.u8 	[%r54+1], %rs2;
	ld.global.u8 	%rs3, [%rd71+2];
	st.shared.u8 	[%r54+2], %rs3;
	ld.global.u8 	%rs4, [%rd71+3];
	st.shared.u8 	[%r54+3], %rs4;
	ld.global.u8 	%rs5, [%rd71+4];
	st.shared.u8 	[%r54+4], %rs5;
	ld.global.u8 	%rs6, [%rd71+5];
	st.shared.u8 	[%r54+5], %rs6;
	ld.global.u8 	%rs7, [%rd71+6];
	st.shared.u8 	[%r54+6], %rs7;
	ld.global.u8 	%rs8, [%rd71+7];
	st.shared.u8 	[%r54+7], %rs8;
	ld.global.u8 	%rs9, [%rd71+8];
	st.shared.u8 	[%r54+8], %rs9;
	ld.global.u8 	%rs10, [%rd71+9];
	st.shared.u8 	[%r54+9], %rs10;
	ld.global.u8 	%rs11, [%rd71+10];
	st.shared.u8 	[%r54+10], %rs11;
	ld.global.u8 	%rs12, [%rd71+11];
	st.shared.u8 	[%r54+11], %rs12;
	ld.global.u8 	%rs13, [%rd71+12];
	st.shared.u8 	[%r54+12], %rs13;
	ld.global.u8 	%rs14, [%rd71+13];
	st.shared.u8 	[%r54+13], %rs14;
	ld.global.u8 	%rs15, [%rd71+14];
	st.shared.u8 	[%r54+14], %rs15;
	add.s64 	%rd73, %rd71, 16;
	ld.global.u8 	%rs16, [%rd71+15];
	add.s32 	%r56, %r54, 16;
	st.shared.u8 	[%r54+15], %rs16;
	add.s32 	%r53, %r53, 16;
	setp.ne.s32 	%p3, %r53, 0;
	mov.u64 	%rd71, %rd73;
	mov.u32 	%r54, %r56;
	@%p3 bra 	$L__BB0_3;
$L__BB0_4:
	setp.eq.s32 	%p4, %r2, 0;
	@%p4 bra 	$L__BB0_13;
	and.b32  	%r9, %r47, 7;
	setp.lt.u32 	%p5, %r2, 8;
	@%p5 bra 	$L__BB0_7;
	ld.global.u8 	%rs17, [%rd73];
	st.shared.u8 	[%r56], %rs17;
	ld.global.u8 	%rs18, [%rd73+1];
	st.shared.u8 	[%r56+1], %rs18;
	ld.global.u8 	%rs19, [%rd73+2];
	st.shared.u8 	[%r56+2], %rs19;
	ld.global.u8 	%rs20, [%rd73+3];
	st.shared.u8 	[%r56+3], %rs20;
	ld.global.u8 	%rs21, [%rd73+4];
	st.shared.u8 	[%r56+4], %rs21;
	ld.global.u8 	%rs22, [%rd73+5];
	st.shared.u8 	[%r56+5], %rs22;
	ld.global.u8 	%rs23, [%rd73+6];
	st.shared.u8 	[%r56+6], %rs23;
	ld.global.u8 	%rs24, [%rd73+7];
	st.shared.u8 	[%r56+7], %rs24;
	add.s32 	%r56, %r56, 8;
	add.s64 	%rd73, %rd73, 8;
$L__BB0_7:
	setp.eq.s32 	%p6, %r9, 0;
	@%p6 bra 	$L__BB0_13;
	and.b32  	%r12, %r47, 3;
	setp.lt.u32 	%p7, %r9, 4;
	@%p7 bra 	$L__BB0_10;
	ld.global.u8 	%rs25, [%rd73];
	st.shared.u8 	[%r56], %rs25;
	ld.global.u8 	%rs26, [%rd73+1];
	st.shared.u8 	[%r56+1], %rs26;
	ld.global.u8 	%rs27, [%rd73+2];
	st.shared.u8 	[%r56+2], %rs27;
	ld.global.u8 	%rs28, [%rd73+3];
	st.shared.u8 	[%r56+3], %rs28;
	add.s32 	%r56, %r56, 4;
	add.s64 	%rd73, %rd73, 4;
$L__BB0_10:
	setp.eq.s32 	%p8, %r12, 0;
	@%p8 bra 	$L__BB0_13;
	neg.s32 	%r58, %r12;
$L__BB0_12:
	.pragma "nounroll";
	add.s64 	%rd13, %rd73, 1;
	ld.global.u8 	%rs29, [%rd73];
	add.s32 	%r18, %r56, 1;
	st.shared.u8 	[%r56], %rs29;
	add.s32 	%r58, %r58, 1;
	setp.ne.s32 	%p9, %r58, 0;
	mov.u64 	%rd73, %rd13;
	mov.u32 	%r56, %r18;
	@%p9 bra 	$L__BB0_12;
$L__BB0_13:
	setp.lt.s32 	%p10, %r47, 1;
	bar.sync 	0;
	@%p10 bra 	$L__BB0_26;
	and.b32  	%r20, %r47, 15;
	setp.lt.u32 	%p11, %r47, 16;
	@%p11 bra 	$L__BB0_17;
	and.b32  	%r51, %r47, 2147483632;
	neg.s32 	%r60, %r51;
	mov.u64 	%rd76, %rd80;
	mov.u64 	%rd77, %rd81;
$L__BB0_16:
	.pragma "nounroll";
	ld.global.u8 	%rs30, [%rd76];
	st.global.u8 	[%rd77+1], %rs30;
	ld.global.u8 	%rs31, [%rd76+1];
	st.global.u8 	[%rd77+2], %rs31;
	ld.global.u8 	%rs32, [%rd76+2];
	st.global.u8 	[%rd77+3], %rs32;
	ld.global.u8 	%rs33, [%rd76+3];
	st.global.u8 	[%rd77+4], %rs33;
	ld.global.u8 	%rs34, [%rd76+4];
	st.global.u8 	[%rd77+5], %rs34;
	ld.global.u8 	%rs35, [%rd76+5];
	st.global.u8 	[%rd77+6], %rs35;
	ld.global.u8 	%rs36, [%rd76+6];
	st.global.u8 	[%rd77+7], %rs36;
	ld.global.u8 	%rs37, [%rd76+7];
	st.global.u8 	[%rd77+8], %rs37;
	ld.global.u8 	%rs38, [%rd76+8];
	st.global.u8 	[%rd77+9], %rs38;
	ld.global.u8 	%rs39, [%rd76+9];
	st.global.u8 	[%rd77+10], %rs39;
	ld.global.u8 	%rs40, [%rd76+10];
	st.global.u8 	[%rd77+11], %rs40;
	ld.global.u8 	%rs41, [%rd76+11];
	st.global.u8 	[%rd77+12], %rs41;
	ld.global.u8 	%rs42, [%rd76+12];
	st.global.u8 	[%rd77+13], %rs42;
	ld.global.u8 	%rs43, [%rd76+13];
	st.global.u8 	[%rd77+14], %rs43;
	ld.global.u8 	%rs44, [%rd76+14];
	st.global.u8 	[%rd77+15], %rs44;
	add.s64 	%rd81, %rd77, 16;
	add.s64 	%rd80, %rd76, 16;
	ld.global.u8 	%rs45, [%rd76+15];
	st.global.u8 	[%rd77+16], %rs45;
	add.s32 	%r60, %r60, 16;
	setp.ne.s32 	%p12, %r60, 0;
	mov.u64 	%rd76, %rd80;
	mov.u64 	%rd77, %rd81;
	@%p12 bra 	$L__BB0_16;
$L__BB0_17:
	setp.eq.s32 	%p13, %r20, 0;
	@%p13 bra 	$L__BB0_26;
	and.b32  	%r24, %r47, 7;
	setp.lt.u32 	%p14, %r20, 8;
	@%p14 bra 	$L__BB0_20;
	ld.global.u8 	%rs46, [%rd80];
	st.global.u8 	[%rd81+1], %rs46;
	ld.global.u8 	%rs47, [%rd80+1];
	st.global.u8 	[%rd81+2], %rs47;
	ld.global.u8 	%rs48, [%rd80+2];
	st.global.u8 	[%rd81+3], %rs48;
	ld.global.u8 	%rs49, [%rd80+3];
	st.global.u8 	[%rd81+4], %rs49;
	ld.global.u8 	%rs50, [%rd80+4];
	st.global.u8 	[%rd81+5], %rs50;
	ld.global.u8 	%rs51, [%rd80+5];
	st.global.u8 	[%rd81+6], %rs51;
	ld.global.u8 	%rs52, [%rd80+6];
	st.global.u8 	[%rd81+7], %rs52;
	add.s64 	%rd20, %rd81, 8;
	ld.global.u8 	%rs53, [%rd80+7];
	st.global.u8 	[%rd81+8], %rs53;
	add.s64 	%rd80, %rd80, 8;
	mov.u64 	%rd81, %rd20;
$L__BB0_20:
	setp.eq.s32 	%p15, %r24, 0;
	@%p15 bra 	$L__BB0_26;
	and.b32  	%r25, %r47, 3;
	setp.lt.u32 	%p16, %r24, 4;
	@%p16 bra 	$L__BB0_23;
	ld.global.u8 	%rs54, [%rd80];
	st.global.u8 	[%rd81+1], %rs54;
	ld.global.u8 	%rs55, [%rd80+1];
	st.global.u8 	[%rd81+2], %rs55;
	ld.global.u8 	%rs56, [%rd80+2];
	st.global.u8 	[%rd81+3], %rs56;
	add.s64 	%rd24, %rd81, 4;
	ld.global.u8 	%rs57, [%rd80+3];
	st.global.u8 	[%rd81+4], %rs57;
	add.s64 	%rd80, %rd80, 4;
	mov.u64 	%rd81, %rd24;
$L__BB0_23:
	setp.eq.s32 	%p17, %r25, 0;
	@%p17 bra 	$L__BB0_26;
	add.s64 	%rd84, %rd81, 1;
	neg.s32 	%r61, %r25;
$L__BB0_25:
	.pragma "nounroll";
	add.s64 	%rd31, %rd80, 1;
	ld.global.u8 	%rs58, [%rd80];
	st.global.u8 	[%rd84], %rs58;
	add.s64 	%rd84, %rd84, 1;
	add.s32 	%r61, %r61, 1;
	setp.ne.s32 	%p18, %r61, 0;
	mov.u64 	%rd80, %rd31;
	@%p18 bra 	$L__BB0_25;
$L__BB0_26:
	setp.lt.s32 	%p19, %r47, 1;
	@%p19 bra 	$L__BB0_40;
	add.s64 	%rd96, %rd2, %rd3;
	add.s64 	%rd87, %rd96, 1;
	add.s64 	%rd88, %rd96, 2;
	add.s64 	%rd89, %rd96, 3;
	add.s64 	%rd90, %rd96, 4;
	add.s64 	%rd91, %rd96, 5;
	add.s64 	%rd92, %rd96, 6;
	add.s64 	%rd93, %rd96, 7;
	add.s64 	%rd94, %rd96, 8;
	and.b32  	%r29, %r47, 15;
	setp.lt.u32 	%p20, %r47, 16;
	@%p20 bra 	$L__BB0_31;
	add.s64 	%rd70, %rd3, %rd2;
	add.s64 	%rd90, %rd70, 4;
	and.b32  	%r52, %r47, 2147483632;
	neg.s32 	%r62, %r52;
$L__BB0_29:
	.pragma "nounroll";
	ld.shared.u8 	%rs59, [%r65];
	st.local.u8 	[%rd90+-4], %rs59;
	ld.shared.u8 	%rs60, [%r65+1];
	st.local.u8 	[%rd90+-3], %rs60;
	ld.shared.u8 	%rs61, [%r65+2];
	st.local.u8 	[%rd90+-2], %rs61;
	ld.shared.u8 	%rs62, [%r65+3];
	st.local.u8 	[%rd90+-1], %rs62;
	ld.shared.u8 	%rs63, [%r65+4];
	st.local.u8 	[%rd90], %rs63;
	ld.shared.u8 	%rs64, [%r65+5];
	st.local.u8 	[%rd90+1], %rs64;
	ld.shared.u8 	%rs65, [%r65+6];
	st.local.u8 	[%rd90+2], %rs65;
	ld.shared.u8 	%rs66, [%r65+7];
	st.local.u8 	[%rd90+3], %rs66;
	ld.shared.u8 	%rs67, [%r65+8];
	st.local.u8 	[%rd90+4], %rs67;
	ld.shared.u8 	%rs68, [%r65+9];
	st.local.u8 	[%rd90+5], %rs68;
	ld.shared.u8 	%rs69, [%r65+10];
	st.local.u8 	[%rd90+6], %rs69;
	ld.shared.u8 	%rs70, [%r65+11];
	st.local.u8 	[%rd90+7], %rs70;
	ld.shared.u8 	%rs71, [%r65+12];
	st.local.u8 	[%rd90+8], %rs71;
	ld.shared.u8 	%rs72, [%r65+13];
	st.local.u8 	[%rd90+9], %rs72;
	ld.shared.u8 	%rs73, [%r65+14];
	st.local.u8 	[%rd90+10], %rs73;
	add.s32 	%r33, %r65, 16;
	ld.shared.u8 	%rs74, [%r65+15];
	st.local.u8 	[%rd90+11], %rs74;
	add.s64 	%rd90, %rd90, 16;
	add.s32 	%r62, %r62, 16;
	setp.ne.s32 	%p21, %r62, 0;
	mov.u32 	%r65, %r33;
	@%p21 bra 	$L__BB0_29;
	add.s64 	%rd94, %rd90, 4;
	add.s64 	%rd93, %rd90, 3;
	add.s64 	%rd92, %rd90, 2;
	add.s64 	%rd91, %rd90, 1;
	add.s64 	%rd89, %rd90, -1;
	add.s64 	%rd88, %rd90, -2;
	add.s64 	%rd87, %rd90, -3;
	add.s64 	%rd96, %rd90, -4;
	mov.u32 	%r65, %r33;
$L__BB0_31:
	setp.eq.s32 	%p22, %r29, 0;
	@%p22 bra 	$L__BB0_40;
	and.b32  	%r36, %r47, 7;
	setp.lt.u32 	%p23, %r29, 8;
	@%p23 bra 	$L__BB0_34;
	ld.shared.u8 	%rs75, [%r65];
	st.local.u8 	[%rd96], %rs75;
	ld.shared.u8 	%rs76, [%r65+1];
	st.local.u8 	[%rd87], %rs76;
	ld.shared.u8 	%rs77, [%r65+2];
	st.local.u8 	[%rd88], %rs77;
	ld.shared.u8 	%rs78, [%r65+3];
	st.local.u8 	[%rd89], %rs78;
	ld.shared.u8 	%rs79, [%r65+4];
	st.local.u8 	[%rd90], %rs79;
	ld.shared.u8 	%rs80, [%r65+5];
	st.local.u8 	[%rd91], %rs80;
	ld.shared.u8 	%rs81, [%r65+6];
	st.local.u8 	[%rd92], %rs81;
	ld.shared.u8 	%rs82, [%r65+7];
	st.local.u8 	[%rd93], %rs82;
	add.s32 	%r65, %r65, 8;
	mov.u64 	%rd96, %rd94;
$L__BB0_34:
	setp.eq.s32 	%p24, %r36, 0;
	@%p24 bra 	$L__BB0_40;
	and.b32  	%r39, %r47, 3;
	setp.lt.u32 	%p25, %r36, 4;
	@%p25 bra 	$L__BB0_37;
	ld.shared.u8 	%rs83, [%r65];
	st.local.u8 	[%rd96], %rs83;
	ld.shared.u8 	%rs84, [%r65+1];
	st.local.u8 	[%rd96+1], %rs84;
	ld.shared.u8 	%rs85, [%r65+2];
	st.local.u8 	[%rd96+2], %rs85;
	ld.shared.u8 	%rs86, [%r65+3];
	st.local.u8 	[%rd96+3], %rs86;
	add.s64 	%rd96, %rd96, 4;
	add.s32 	%r65, %r65, 4;
$L__BB0_37:
	setp.eq.s32 	%p26, %r39, 0;
	@%p26 bra 	$L__BB0_40;
	neg.s32 	%r67, %r39;
$L__BB0_39:
	.pragma "nounroll";
	add.s32 	%r45, %r65, 1;
	ld.shared.u8 	%rs87, [%r65];
	add.s64 	%rd66, %rd96, 1;
	st.local.u8 	[%rd96], %rs87;
	add.s32 	%r67, %r67, 1;
	setp.ne.s32 	%p27, %r67, 0;
	mov.u32 	%r65, %r45;
	mov.u64 	%rd96, %rd66;
	@%p27 bra 	$L__BB0_39;
$L__BB0_40:
	ret;

}


// ===== COMPILED SASS (sm_100) =====

	.target	sm_100

	.elftype	@"ET_EXEC"


//--------------------- .note.nv.tkinfo           --------------------------
	.section	.note.nv.tkinfo,"",@"SHT_NOTE"
	.sectionflags	@"SHF_NOTE_NV_TKINFO"
	.tkinfo
        /*0018*/ 	.word	0x00000002
        /*0030*/ 	.string	""
        /*0030*/ 	.string	"ptxas"
        /*0030*/ 	.string	"Cuda compilation tools, release 13.0, V13.0.88"
        /*0030*/ 	.string	"Build cuda_13.0.r13.0/compiler.36424714_0"
        /*0030*/ 	.string	"-arch sm_100 -m 64 "



//--------------------- .note.nv.cuinfo           --------------------------
	.section	.note.nv.cuinfo,"",@"SHT_NOTE"
	.sectionflags	@"SHF_NOTE_NV_CUINFO"
        /*0018*/ 	.short	0x0002
        /*001a*/ 	.short	0x0064
        /*001c*/ 	.short	0x0082
	.zero		2


//--------------------- .nv.info                  --------------------------
	.section	.nv.info,"",@"SHT_CUDA_INFO"
	.align	4


	//----- nvinfo : EIATTR_REGCOUNT
	.align		4
        /*0000*/ 	.byte	0x04, 0x2f
        /*0002*/ 	.short	(.L_2 - .L_1)
	.align		4
.L_1:
        /*0004*/ 	.word	index@(_Z10cuCopyTestPcii)
        /*0008*/ 	.word	0x00000020


	//----- nvinfo : EIATTR_FRAME_SIZE
	.align		4
.L_2:
        /*000c*/ 	.byte	0x04, 0x11
        /*000e*/ 	.short	(.L_4 - .L_3)
	.align		4
.L_3:
        /*0010*/ 	.word	index@(_Z10cuCopyTestPcii)
        /*0014*/ 	.word	0x00000018


	//----- nvinfo : EIATTR_MIN_STACK_SIZE
	.align		4
.L_4:
        /*0018*/ 	.byte	0x04, 0x12
        /*001a*/ 	.short	(.L_6 - .L_5)
	.align		4
.L_5:
        /*001c*/ 	.word	index@(_Z10cuCopyTestPcii)
        /*0020*/ 	.word	0x00000018
.L_6:


//--------------------- .nv.compat                --------------------------
	.section	.nv.compat,"",@"SHT_CUDA_COMPAT_INFO"
	.align	4
        /*0000*/ 	.byte	0x02, 0x09, 0x00, 0x00, 0x02, 0x02, 0x01, 0x00, 0x02, 0x05, 0x05, 0x00, 0x03, 0x07, 0x01, 0x01
        /*0010*/ 	.byte	0x02, 0x03, 0x00, 0x00, 0x02, 0x06, 0x01, 0x00, 0x04, 0x0b, 0x08, 0x00, 0x09, 0x00, 0x00, 0x00
        /*0020*/ 	.byte	0x00, 0x00, 0x00, 0x00


//--------------------- .nv.info._Z10cuCopyTestPcii --------------------------
	.section	.nv.info._Z10cuCopyTestPcii,"",@"SHT_CUDA_INFO"
	.sectionflags	@""
	.align	4


	//----- nvinfo : EIATTR_CUDA_API_VERSION
	.align		4
        /*0000*/ 	.byte	0x04, 0x37
        /*0002*/ 	.short	(.L_8 - .L_7)
.L_7:
        /*0004*/ 	.word	0x00000082


	//----- nvinfo : EIATTR_KPARAM_INFO
	.align		4
.L_8:
        /*0008*/ 	.byte	0x04, 0x17
        /*000a*/ 	.short	(.L_10 - .L_9)
.L_9:
        /*000c*/ 	.word	0x00000000
        /*0010*/ 	.short	0x0002
        /*0012*/ 	.short	0x000c
        /*0014*/ 	.byte	0x00, 0xf0, 0x11, 0x00


	//----- nvinfo : EIATTR_KPARAM_INFO
	.align		4
.L_10:
        /*0018*/ 	.byte	0x04, 0x17
        /*001a*/ 	.short	(.L_12 - .L_11)
.L_11:
        /*001c*/ 	.word	0x00000000
        /*0020*/ 	.short	0x0001
        /*0022*/ 	.short	0x0008
        /*0024*/ 	.byte	0x00, 0xf0, 0x11, 0x00


	//----- nvinfo : EIATTR_KPARAM_INFO
	.align		4
.L_12:
        /*0028*/ 	.byte	0x04, 0x17
        /*002a*/ 	.short	(.L_14 - .L_13)
.L_13:
        /*002c*/ 	.word	0x00000000
        /*0030*/ 	.short	0x0000
        /*0032*/ 	.short	0x0000
        /*0034*/ 	.byte	0x00, 0xf5, 0x21, 0x00


	//----- nvinfo : EIATTR_SPARSE_MMA_MASK
	.align		4
.L_14:
        /*0038*/ 	.byte	0x03, 0x50
        /*003a*/ 	.short	0x0000


	//----- nvinfo : EIATTR_MAXREG_COUNT
	.align		4
        /*003c*/ 	.byte	0x03, 0x1b
        /*003e*/ 	.short	0x00ff


	//----- nvinfo : EIATTR_NUM_BARRIERS
	.align		4
        /*0040*/ 	.byte	0x02, 0x4c
        /*0042*/ 	.byte	0x01
	.zero		1


	//----- nvinfo : EIATTR_MERCURY_ISA_VERSION
	.align		4
        /*0044*/ 	.byte	0x03, 0x5f
        /*0046*/ 	.short	0x0101


	//----- nvinfo : EIATTR_VRC_CTA_INIT_COUNT
	.align		4
        /*0048*/ 	.byte	0x02, 0x4a
	.zero		1
	.zero		1


	//----- nvinfo : EIATTR_EXIT_INSTR_OFFSETS
	.align		4
        /*004c*/ 	.byte	0x04, 0x1c
        /*004e*/ 	.short	(.L_16 - .L_15)


	//   ....[0]....
.L_15:
        /*0050*/ 	.word	0x00000f40


	//   ....[1]....
        /*0054*/ 	.word	0x00001310


	//   ....[2]....
        /*0058*/ 	.word	0x00001480


	//   ....[3]....
        /*005c*/ 	.word	0x00001570


	//   ....[4]....
        /*0060*/ 	.word	0x00001610


	//----- nvinfo : EIATTR_CBANK_PARAM_SIZE
	.align		4
.L_16:
        /*0064*/ 	.byte	0x03, 0x19
        /*0066*/ 	.short	0x0010


	//----- nvinfo : EIATTR_PARAM_CBANK
	.align		4
        /*0068*/ 	.byte	0x04, 0x0a
        /*006a*/ 	.short	(.L_18 - .L_17)
	.align		4
.L_17:
        /*006c*/ 	.word	index@(.nv.constant0._Z10cuCopyTestPcii)
        /*0070*/ 	.short	0x0380
        /*0072*/ 	.short	0x0010


	//----- nvinfo : EIATTR_SW_WAR
	.align		4
.L_18:
        /*0074*/ 	.byte	0x04, 0x36
        /*0076*/ 	.short	(.L_20 - .L_19)
.L_19:
        /*0078*/ 	.word	0x00000008
.L_20:


//--------------------- .nv.callgraph             --------------------------
	.section	.nv.callgraph,"",@"SHT_CUDA_CALLGRAPH"
	.align	4
	.sectionentsize	8
	.align		4
        /*0000*/ 	.word	0x00000000
	.align		4
        /*0004*/ 	.word	0xffffffff
	.align		4
        /*0008*/ 	.word	0x00000000
	.align		4
        /*000c*/ 	.word	0xfffffffe
	.align		4
        /*0010*/ 	.word	0x00000000
	.align		4
        /*0014*/ 	.word	0xfffffffd
	.align		4
        /*0018*/ 	.word	0x00000000
	.align		4
        /*001c*/ 	.word	0xfffffffc


//--------------------- .nv.constant4             --------------------------
	.section	.nv.constant4,"a",@progbits
	.align	8
	.align		8
.nv.constant4:
        /*0000*/ 	.dword	xx


//--------------------- .text._Z10cuCopyTestPcii  --------------------------
	.section	.text._Z10cuCopyTestPcii,"ax",@progbits
	.align	128
        .global         _Z10cuCopyTestPcii
        .type           _Z10cuCopyTestPcii,@function
        .size           _Z10cuCopyTestPcii,(.L_x_17 - _Z10cuCopyTestPcii)
        .other          _Z10cuCopyTestPcii,@"STO_CUDA_ENTRY STV_DEFAULT"
_Z10cuCopyTestPcii:
.text._Z10cuCopyTestPcii:
[----:B------:R-:W0:Y:S08]  /*0000*/  LDC R1, c[0x0][0x37c] ;  /* 0x0000df00ff017b82 */ /* 0x000e300000000800 */
[----:B------:R-:W1:Y:S01]  /*0010*/  LDC.64 R2, c[0x0][0x388] ;  /* 0x0000e200ff027b82 */ /* 0x000e620000000a00 */
[----:B------:R-:W-:Y:S01]  /*0020*/  UMOV UR4, 0x400 ;  /* 0x0000040000047882 */ /* 0x000fe20000000000 */
[----:B------:R-:W2:Y:S01]  /*0030*/  LDCU.64 UR6, c[0x0][0x358] ;  /* 0x00006b00ff0677ac */ /* 0x000ea20008000a00 */
[----:B0-----:R-:W-:-:S05]  /*0040*/  VIADD R1, R1, 0xffffffe8 ;  /* 0xffffffe801017836 */ /* 0x001fca0000000000 */
[----:B------:R-:W0:Y:S08]  /*0050*/  S2UR UR5, SR_CgaCtaId ;  /* 0x00000000000579c3 */ /* 0x000e300000008800 */
[----:B------:R-:W3:Y:S08]  /*0060*/  LDC.64 R6, c[0x4][RZ] ;  /* 0x01000000ff067b82 */ /* 0x000ef00000000a00 */
[----:B------:R-:W4:Y:S01]  /*0070*/  LDC.64 R4, c[0x0][0x380] ;  /* 0x0000e000ff047b82 */ /* 0x000f220000000a00 */
[----:B-1----:R-:W-:-:S02]  /*0080*/  ISETP.GE.AND P0, PT, R3, 0x1, PT ;  /* 0x000000010300780c */ /* 0x002fc40003f06270 */
[----:B------:R-:W-:Y:S01]  /*0090*/  SHF.R.S32.HI R0, RZ, 0x1f, R2 ;  /* 0x0000001fff007819 */ /* 0x000fe20000011402 */
[----:B0-----:R-:W-:Y:S01]  /*00a0*/  ULEA UR4, UR5, UR4, 0x18 ;  /* 0x0000000405047291 */ /* 0x001fe2000f8ec0ff */
[----:B---3--:R-:W-:-:S05]  /*00b0*/  IADD3 R6, P1, PT, R2, R6, RZ ;  /* 0x0000000602067210 */ /* 0x008fca0007f3e0ff */
[----:B------:R-:W-:Y:S02]  /*00c0*/  IMAD.X R7, R0, 0x1, R7, P1 ;  /* 0x0000000100077824 */ /* 0x000fe400008e0607 */
[----:B------:R-:W-:Y:S02]  /*00d0*/  VIADD R0, R2, UR4 ;  /* 0x0000000402007c36 */ /* 0x000fe40008000000 */
[----:B--2-4-:R-:W-:Y:S05]  /*00e0*/  @!P0 BRA `(.L_x_0) ;  /* 0x0000000400a88947 */ /* 0x014fea0003800000 */
[C---:B------:R-:W-:Y:S01]  /*00f0*/  ISETP.GE.U32.AND P1, PT, R3.reuse, 0x10, PT ;  /* 0x000000100300780c */ /* 0x040fe20003f26070 */
[----:B------:R-:W-:Y:S01]  /*0100*/  IMAD.MOV.U32 R10, RZ, RZ, R0 ;  /* 0x000000ffff0a7224 */ /* 0x000fe200078e0000 */
[----:B------:R-:W-:Y:S01]  /*0110*/  LOP3.LUT R16, R3, 0xf, RZ, 0xc0, !PT ;  /* 0x0000000f03107812 */ /* 0x000fe200078ec0ff */
[----:B------:R-:W-:Y:S01]  /*0120*/  IMAD.MOV.U32 R9, RZ, RZ, R7 ;  /* 0x000000ffff097224 */ /* 0x000fe200078e0007 */
[----:B------:R-:W-:-:S09]  /*0130*/  MOV R8, R6 ;  /* 0x0000000600087202 */ /* 0x000fd20000000f00 */
[----:B------:R-:W-:Y:S05]  /*0140*/  @!P1 BRA `(.L_x_1) ;  /* 0x0000000000b49947 */ /* 0x000fea0003800000 */
[----:B------:R-:W-:Y:S01]  /*0150*/  LOP3.LUT R11, R3, 0x7ffffff0, RZ, 0xc0, !PT ;  /* 0x7ffffff0030b7812 */ /* 0x000fe200078ec0ff */
[----:B------:R-:W-:Y:S02]  /*0160*/  IMAD.MOV.U32 R8, RZ, RZ, R6 ;  /* 0x000000ffff087224 */ /* 0x000fe400078e0006 */
[----:B------:R-:W-:Y:S01]  /*0170*/  IMAD.MOV.U32 R9, RZ, RZ, R7 ;  /* 0x000000ffff097224 */ /* 0x000fe200078e0007 */
[----:B------:R-:W-:Y:S01]  /*0180*/  IADD3 R11, PT, PT, -R11, RZ, RZ ;  /* 0x000000ff0b0b7210 */ /* 0x000fe20007ffe1ff */
[----:B------:R-:W-:-:S07]  /*0190*/  IMAD.MOV.U32 R10, RZ, RZ, R0 ;  /* 0x000000ffff0a7224 */ /* 0x000fce00078e0000 */
.L_x_2:
[----:B------:R-:W2:Y:S04]  /*01a0*/  LDG.E.U8 R13, desc[UR6][R8.64] ;  /* 0x00000006080d7981 */ /* 0x000ea8000c1e1100 */
[----:B------:R-:W3:Y:S04]  /*01b0*/  LDG.E.U8 R15, desc[UR6][R8.64+0x1] ;  /* 0x00000106080f7981 */ /* 0x000ee8000c1e1100 */
[----:B------:R-:W4:Y:S04]  /*01c0*/  LDG.E.U8 R17, desc[UR6][R8.64+0x2] ;  /* 0x0000020608117981 */ /* 0x000f28000c1e1100 */
[----:B------:R-:W5:Y:S04]  /*01d0*/  LDG.E.U8 R19, desc[UR6][R8.64+0x3] ;  /* 0x0000030608137981 */ /* 0x000f68000c1e1100 */
        /* <DEDUP_REMOVED lines=10> */
[----:B--2---:R0:W-:Y:S04]  /*0280*/  STS.U8 [R10], R13 ;  /* 0x0000000d0a007388 */ /* 0x0041e80000000000 */
[----:B---3--:R1:W-:Y:S04]  /*0290*/  STS.U8 [R10+0x1], R15 ;  /* 0x0000010f0a007388 */ /* 0x0083e80000000000 */
[----:B0-----:R-:W2:Y:S04]  /*02a0*/  LDG.E.U8 R13, desc[UR6][R8.64+0xc] ;  /* 0x00000c06080d7981 */ /* 0x001ea8000c1e1100 */
[----:B-1----:R0:W3:Y:S01]  /*02b0*/  LDG.E.U8 R15, desc[UR6][R8.64+0xd] ;  /* 0x00000d06080f7981 */ /* 0x0020e2000c1e1100 */
[----:B------:R-:W-:-:S05]  /*02c0*/  VIADD R11, R11, 0x10 ;  /* 0x000000100b0b7836 */ /* 0x000fca0000000000 */
[----:B------:R-:W-:Y:S01]  /*02d0*/  ISETP.NE.AND P1, PT, R11, RZ, PT ;  /* 0x000000ff0b00720c */ /* 0x000fe20003f25270 */
[----:B----4-:R1:W-:Y:S01]  /*02e0*/  STS.U8 [R10+0x2], R17 ;  /* 0x000002110a007388 */ /* 0x0103e20000000000 */
[----:B0-----:R-:W-:-:S03]  /*02f0*/  IADD3 R8, P2, PT, R8, 0x10, RZ ;  /* 0x0000001008087810 */ /* 0x001fc60007f5e0ff */
[----:B-----5:R-:W-:Y:S01]  /*0300*/  STS.U8 [R10+0x3], R19 ;  /* 0x000003130a007388 */ /* 0x020fe20000000000 */
[----:B-1----:R-:W-:-:S03]  /*0310*/  VIADD R17, R10, 0x10 ;  /* 0x000000100a117836 */ /* 0x002fc60000000000 */
[----:B------:R-:W-:Y:S01]  /*0320*/  STS.U8 [R10+0x4], R21 ;  /* 0x000004150a007388 */ /* 0x000fe20000000000 */
[----:B------:R-:W-:-:S03]  /*0330*/  IMAD.X R9, RZ, RZ, R9, P2 ;  /* 0x000000ffff097224 */ /* 0x000fc600010e0609 */
[----:B------:R-:W-:Y:S04]  /*0340*/  STS.U8 [R10+0x5], R23 ;  /* 0x000005170a007388 */ /* 0x000fe80000000000 */
        /* <DEDUP_REMOVED lines=8> */
[----:B--2---:R-:W-:Y:S04]  /*03d0*/  STS.U8 [R10+0xc], R13 ;  /* 0x00000c0d0a007388 */ /* 0x004fe80000000000 */
[----:B---3--:R0:W-:Y:S02]  /*03e0*/  STS.U8 [R10+0xd], R15 ;  /* 0x00000d0f0a007388 */ /* 0x0081e40000000000 */
[----:B0-----:R-:W-:Y:S01]  /*03f0*/  IMAD.MOV.U32 R10, RZ, RZ, R17 ;  /* 0x000000ffff0a7224 */ /* 0x001fe200078e0011 */
[----:B------:R-:W-:Y:S06]  /*0400*/  @P1 BRA `(.L_x_2) ;  /* 0xfffffffc00641947 */ /* 0x000fec000383ffff */
[----:B------:R-:W-:-:S07]  /*0410*/  MOV R10, R17 ;  /* 0x00000011000a7202 */ /* 0x000fce0000000f00 */
.L_x_1:
[----:B------:R-:W-:-:S13]  /*0420*/  ISETP.NE.AND P1, PT, R16, RZ, PT ;  /* 0x000000ff1000720c */ /* 0x000fda0003f25270 */
[----:B------:R-:W-:Y:S05]  /*0430*/  @!P1 BRA `(.L_x_0) ;  /* 0x0000000000d49947 */ /* 0x000fea0003800000 */
[----:B------:R-:W-:Y:S02]  /*0440*/  ISETP.GE.U32.AND P1, PT, R16, 0x8, PT ;  /* 0x000000081000780c */ /* 0x000fe40003f26070 */
[----:B------:R-:W-:-:S04]  /*0450*/  LOP3.LUT R14, R3, 0x7, RZ, 0xc0, !PT ;  /* 0x00000007030e7812 */ /* 0x000fc800078ec0ff */
[----:B------:R-:W-:-:S07]  /*0460*/  ISETP.NE.AND P2, PT, R14, RZ, PT ;  /* 0x000000ff0e00720c */ /* 0x000fce0003f45270 */
[----:B------:R-:W-:Y:S06]  /*0470*/  @!P1 BRA `(.L_x_3) ;  /* 0x0000000000509947 */ /* 0x000fec0003800000 */
[----:B------:R-:W2:Y:S04]  /*0480*/  LDG.E.U8 R11, desc[UR6][R8.64] ;  /* 0x00000006080b7981 */ /* 0x000ea8000c1e1100 */
[----:B------:R-:W3:Y:S04]  /*0490*/  LDG.E.U8 R13, desc[UR6][R8.64+0x1] ;  /* 0x00000106080d7981 */ /* 0x000ee8000c1e1100 */
[----:B------:R-:W4:Y:S04]  /*04a0*/  LDG.E.U8 R15, desc[UR6][R8.64+0x2] ;  /* 0x00000206080f7981 */ /* 0x000f28000c1e1100 */
[----:B------:R-:W5:Y:S04]  /*04b0*/  LDG.E.U8 R17, desc[UR6][R8.64+0x3] ;  /* 0x0000030608117981 */ /* 0x000f68000c1e1100 */
[----:B------:R-:W5:Y:S04]  /*04c0*/  LDG.E.U8 R19, desc[UR6][R8.64+0x4] ;  /* 0x0000040608137981 */ /* 0x000f68000c1e1100 */
[----:B------:R-:W5:Y:S04]  /*04d0*/  LDG.E.U8 R21, desc[UR6][R8.64+0x5] ;  /* 0x0000050608157981 */ /* 0x000f68000c1e1100 */
[----:B------:R-:W5:Y:S04]  /*04e0*/  LDG.E.U8 R23, desc[UR6][R8.64+0x6] ;  /* 0x0000060608177981 */ /* 0x000f68000c1e1100 */
[----:B------:R0:W5:Y:S01]  /*04f0*/  LDG.E.U8 R25, desc[UR6][R8.64+0x7] ;  /* 0x0000070608197981 */ /* 0x000162000c1e1100 */
[----:B------:R-:W-:-:S05]  /*0500*/  IADD3 R12, P1, PT, R8, 0x8, RZ ;  /* 0x00000008080c7810 */ /* 0x000fca0007f3e0ff */
[----:B0-----:R-:W-:Y:S02]  /*0510*/  IMAD.X R9, RZ, RZ, R9, P1 ;  /* 0x000000ffff097224 */ /* 0x001fe400008e0609 */
[----:B------:R-:W-:Y:S01]  /*0520*/  IMAD.MOV.U32 R8, RZ, RZ, R12 ;  /* 0x000000ffff087224 */ /* 0x000fe200078e000c */
[----:B--2---:R-:W-:Y:S04]  /*0530*/  STS.U8 [R10], R11 ;  /* 0x0000000b0a007388 */ /* 0x004fe80000000000 */
[----:B---3--:R-:W-:Y:S04]  /*0540*/  STS.U8 [R10+0x1], R13 ;  /* 0x0000010d0a007388 */ /* 0x008fe80000000000 */
[----:B----4-:R-:W-:Y:S04]  /*0550*/  STS.U8 [R10+0x2], R15 ;  /* 0x0000020f0a007388 */ /* 0x010fe80000000000 */
[----:B-----5:R-:W-:Y:S04]  /*0560*/  STS.U8 [R10+0x3], R17 ;  /* 0x000003110a007388 */ /* 0x020fe80000000000 */
[----:B------:R-:W-:Y:S04]  /*0570*/  STS.U8 [R10+0x4], R19 ;  /* 0x000004130a007388 */ /* 0x000fe80000000000 */
[----:B------:R-:W-:Y:S04]  /*0580*/  STS.U8 [R10+0x5], R21 ;  /* 0x000005150a007388 */ /* 0x000fe80000000000 */
[----:B------:R-:W-:Y:S04]  /*0590*/  STS.U8 [R10+0x6], R23 ;  /* 0x000006170a007388 */ /* 0x000fe80000000000 */
[----:B------:R0:W-:Y:S02]  /*05a0*/  STS.U8 [R10+0x7], R25 ;  /* 0x000007190a007388 */ /* 0x0001e40000000000 */
[----:B0-----:R-:W-:-:S07]  /*05b0*/  VIADD R10, R10, 0x8 ;  /* 0x000000080a0a7836 */ /* 0x001fce0000000000 */
.L_x_3:
        /* <DEDUP_REMOVED lines=8> */
[----:B------:R0:W5:Y:S01]  /*0640*/  LDG.E.U8 R21, desc[UR6][R8.64+0x3] ;  /* 0x0000030608157981 */ /* 0x000162000c1e1100 */
[----:B------:R-:W-:-:S05]  /*0650*/  IADD3 R12, P1, PT, R8, 0x4, RZ ;  /* 0x00000004080c7810 */ /* 0x000fca0007f3e0ff */
[----:B------:R-:W-:Y:S02]  /*0660*/  IMAD.X R13, RZ, RZ, R9, P1 ;  /* 0x000000ffff0d7224 */ /* 0x000fe400008e0609 */
[----:B0-----:R-:W-:Y:S02]  /*0670*/  IMAD.MOV.U32 R8, RZ, RZ, R12 ;  /* 0x000000ffff087224 */ /* 0x001fe400078e000c */
[----:B------:R-:W-:Y:S01]  /*0680*/  IMAD.MOV.U32 R9, RZ, RZ, R13 ;  /* 0x000000ffff097224 */ /* 0x000fe200078e000d */
[----:B--2---:R-:W-:Y:S04]  /*0690*/  STS.U8 [R10], R15 ;  /* 0x0000000f0a007388 */ /* 0x004fe80000000000 */
[----:B---3--:R-:W-:Y:S04]  /*06a0*/  STS.U8 [R10+0x1], R17 ;  /* 0x000001110a007388 */ /* 0x008fe80000000000 */
[----:B----4-:R-:W-:Y:S04]  /*06b0*/  STS.U8 [R10+0x2], R19 ;  /* 0x000002130a007388 */ /* 0x010fe80000000000 */
[----:B-----5:R0:W-:Y:S02]  /*06c0*/  STS.U8 [R10+0x3], R21 ;  /* 0x000003150a007388 */ /* 0x0201e40000000000 */
[----:B0-----:R-:W-:-:S07]  /*06d0*/  IADD3 R10, PT, PT, R10, 0x4, RZ ;  /* 0x000000040a0a7810 */ /* 0x001fce0007ffe0ff */
.L_x_4:
[----:B------:R-:W-:Y:S05]  /*06e0*/  @!P2 BRA `(.L_x_0) ;  /* 0x000000000028a947 */ /* 0x000fea0003800000 */
[----:B------:R-:W-:-:S07]  /*06f0*/  IMAD.MOV R11, RZ, RZ, -R11 ;  /* 0x000000ffff0b7224 */ /* 0x000fce00078e0a0b */
.L_x_5:
[----:B------:R0:W2:Y:S01]  /*0700*/  LDG.E.U8 R13, desc[UR6][R8.64] ;  /* 0x00000006080d7981 */ /* 0x0000a2000c1e1100 */
[----:B------:R-:W-:Y:S01]  /*0710*/  VIADD R11, R11, 0x1 ;  /* 0x000000010b0b7836 */ /* 0x000fe20000000000 */
[----:B------:R-:W-:-:S04]  /*0720*/  IADD3 R12, PT, PT, R10, 0x1, RZ ;  /* 0x000000010a0c7810 */ /* 0x000fc80007ffe0ff */
[----:B------:R-:W-:Y:S02]  /*0730*/  ISETP.NE.AND P1, PT, R11, RZ, PT ;  /* 0x000000ff0b00720c */ /* 0x000fe40003f25270 */
[----:B0-----:R-:W-:-:S05]  /*0740*/  IADD3 R8, P2, PT, R8, 0x1, RZ ;  /* 0x0000000108087810 */ /* 0x001fca0007f5e0ff */
[----:B------:R-:W-:Y:S01]  /*0750*/  IMAD.X R9, RZ, RZ, R9, P2 ;  /* 0x000000ffff097224 */ /* 0x000fe200010e0609 */
[----:B--2---:R0:W-:Y:S02]  /*0760*/  STS.U8 [R10], R13 ;  /* 0x0000000d0a007388 */ /* 0x0041e40000000000 */
[----:B0-----:R-:W-:-:S03]  /*0770*/  IMAD.MOV.U32 R10, RZ, RZ, R12 ;  /* 0x000000ffff0a7224 */ /* 0x001fc600078e000c */
[----:B------:R-:W-:Y:S05]  /*0780*/  @P1 BRA `(.L_x_5) ;  /* 0xfffffffc00dc1947 */ /* 0x000fea000383ffff */
.L_x_0:
[----:B------:R-:W-:Y:S06]  /*0790*/  BAR.SYNC.DEFER_BLOCKING 0x0 ;  /* 0x0000000000007b1d */ /* 0x000fec0000010000 */
[----:B------:R-:W-:Y:S05]  /*07a0*/  @!P0 BRA `(.L_x_6) ;  /* 0x0000000400e48947 */ /* 0x000fea0003800000 */
[C---:B------:R-:W-:Y:S02]  /*07b0*/  ISETP.GE.U32.AND P1, PT, R3.reuse, 0x10, PT ;  /* 0x000000100300780c */ /* 0x040fe40003f26070 */
[----:B------:R-:W-:-:S11]  /*07c0*/  LOP3.LUT R10, R3, 0xf, RZ, 0xc0, !PT ;  /* 0x0000000f030a7812 */ /* 0x000fd600078ec0ff */
[----:B------:R-:W-:Y:S05]  /*07d0*/  @!P1 BRA `(.L_x_7) ;  /* 0x0000000000d49947 */ /* 0x000fea0003800000 */
[----:B------:R-:W0:Y:S01]  /*07e0*/  LDC R14, c[0x0][0x380] ;  /* 0x0000e000ff0e7b82 */ /* 0x000e220000000800 */
[----:B------:R-:W-:Y:S01]  /*07f0*/  LOP3.LUT R8, R3, 0x7ffffff0, RZ, 0xc0, !PT ;  /* 0x7ffffff003087812 */ /* 0x000fe200078ec0ff */
[----:B------:R-:W-:Y:S02]  /*0800*/  IMAD.MOV.U32 R12, RZ, RZ, R6 ;  /* 0x000000ffff0c7224 */ /* 0x000fe400078e0006 */
[----:B------:R-:W-:Y:S01]  /*0810*/  IMAD.MOV.U32 R17, RZ, RZ, R7 ;  /* 0x000000ffff117224 */ /* 0x000fe200078e0007 */
[----:B------:R-:W-:-:S03]  /*0820*/  IADD3 R8, PT, PT, -R8, RZ, RZ ;  /* 0x000000ff08087210 */ /* 0x000fc60007ffe1ff */
[----:B------:R-:W1:Y:S04]  /*0830*/  LDC R9, c[0x0][0x384] ;  /* 0x0000e100ff097b82 */ /* 0x000e680000000800 */
.L_x_8:
[----:B0-----:R-:W-:Y:S02]  /*0840*/  IMAD.MOV.U32 R6, RZ, RZ, R14 ;  /* 0x000000ffff067224 */ /* 0x001fe400078e000e */
[----:B-1----:R-:W-:-:S05]  /*0850*/  IMAD.MOV.U32 R7, RZ, RZ, R9 ;  /* 0x000000ffff077224 */ /* 0x002fca00078e0009 */
[----:B------:R-:W2:Y:S01]  /*0860*/  LDG.E.U8 R9, desc[UR6][R6.64] ;  /* 0x0000000606097981 */ /* 0x000ea2000c1e1100 */
[----:B------:R-:W-:Y:S02]  /*0870*/  IMAD.MOV.U32 R4, RZ, RZ, R12 ;  /* 0x000000ffff047224 */ /* 0x000fe400078e000c */
[----:B------:R-:W-:-:S05]  /*0880*/  IMAD.MOV.U32 R5, RZ, RZ, R17 ;  /* 0x000000ffff057224 */ /* 0x000fca00078e0011 */
[----:B--2---:R0:W-:Y:S04]  /*0890*/  STG.E.U8 desc[UR6][R4.64+0x1], R9 ;  /* 0x0000010904007986 */ /* 0x0041e8000c101106 */
[----:B------:R-:W2:Y:S04]  /*08a0*/  LDG.E.U8 R11, desc[UR6][R6.64+0x1] ;  /* 0x00000106060b7981 */ /* 0x000ea8000c1e1100 */
[----:B--2---:R1:W-:Y:S04]  /*08b0*/  STG.E.U8 desc[UR6][R4.64+0x2], R11 ;  /* 0x0000020b04007986 */ /* 0x0043e8000c101106 */
[----:B------:R-:W2:Y:S04]  /*08c0*/  LDG.E.U8 R13, desc[UR6][R6.64+0x2] ;  /* 0x00000206060d7981 */ /* 0x000ea8000c1e1100 */
[----:B--2---:R2:W-:Y:S04]  /*08d0*/  STG.E.U8 desc[UR6][R4.64+0x3], R13 ;  /* 0x0000030d04007986 */ /* 0x0045e8000c101106 */
[----:B------:R-:W3:Y:S04]  /*08e0*/  LDG.E.U8 R15, desc[UR6][R6.64+0x3] ;  /* 0x00000306060f7981 */ /* 0x000ee8000c1e1100 */
[----:B---3--:R3:W-:Y:S04]  /*08f0*/  STG.E.U8 desc[UR6][R4.64+0x4], R15 ;  /* 0x0000040f04007986 */ /* 0x0087e8000c101106 */
[----:B------:R-:W4:Y:S04]  /*0900*/  LDG.E.U8 R17, desc[UR6][R6.64+0x4] ;  /* 0x0000040606117981 */ /* 0x000f28000c1e1100 */
[----:B----4-:R4:W-:Y:S04]  /*0910*/  STG.E.U8 desc[UR6][R4.64+0x5], R17 ;  /* 0x0000051104007986 */ /* 0x0109e8000c101106 */
[----:B------:R-:W5:Y:S04]  /*0920*/  LDG.E.U8 R19, desc[UR6][R6.64+0x5] ;  /* 0x0000050606137981 */ /* 0x000f68000c1e1100 */
[----:B-----5:R5:W-:Y:S04]  /*0930*/  STG.E.U8 desc[UR6][R4.64+0x6], R19 ;  /* 0x0000061304007986 */ /* 0x020be8000c101106 */
[----:B0-----:R-:W2:Y:S04]  /*0940*/  LDG.E.U8 R9, desc[UR6][R6.64+0x6] ;  /* 0x0000060606097981 */ /* 0x001ea8000c1e1100 */
[----:B--2---:R0:W-:Y:S04]  /*0950*/  STG.E.U8 desc[UR6][R4.64+0x7], R9 ;  /* 0x0000070904007986 */ /* 0x0041e8000c101106 */
[----:B-1----:R-:W2:Y:S04]  /*0960*/  LDG.E.U8 R11, desc[UR6][R6.64+0x7] ;  /* 0x00000706060b7981 */ /* 0x002ea8000c1e1100 */
[----:B--2---:R1:W-:Y:S04]  /*0970*/  STG.E.U8 desc[UR6][R4.64+0x8], R11 ;  /* 0x0000080b04007986 */ /* 0x0043e8000c101106 */
[----:B------:R-:W2:Y:S04]  /*0980*/  LDG.E.U8 R13, desc[UR6][R6.64+0x8] ;  /* 0x00000806060d7981 */ /* 0x000ea8000c1e1100 */
[----:B--2---:R2:W-:Y:S04]  /*0990*/  STG.E.U8 desc[UR6][R4.64+0x9], R13 ;  /* 0x0000090d04007986 */ /* 0x0045e8000c101106 */
[----:B---3--:R-:W3:Y:S04]  /*09a0*/  LDG.E.U8 R15, desc[UR6][R6.64+0x9] ;  /* 0x00000906060f7981 */ /* 0x008ee8000c1e1100 */
[----:B---3--:R3:W-:Y:S04]  /*09b0*/  STG.E.U8 desc[UR6][R4.64+0xa], R15 ;  /* 0x00000a0f04007986 */ /* 0x0087e8000c101106 */
[----:B----4-:R-:W4:Y:S04]  /*09c0*/  LDG.E.U8 R17, desc[UR6][R6.64+0xa] ;  /* 0x00000a0606117981 */ /* 0x010f28000c1e1100 */
[----:B----4-:R4:W-:Y:S04]  /*09d0*/  STG.E.U8 desc[UR6][R4.64+0xb], R17 ;  /* 0x00000b1104007986 */ /* 0x0109e8000c101106 */
[----:B-----5:R-:W5:Y:S04]  /*09e0*/  LDG.E.U8 R19, desc[UR6][R6.64+0xb] ;  /* 0x00000b0606137981 */ /* 0x020f68000c1e1100 */
[----:B-----5:R-:W-:Y:S04]  /*09f0*/  STG.E.U8 desc[UR6][R4.64+0xc], R19 ;  /* 0x00000c1304007986 */ /* 0x020fe8000c101106 */
[----:B0-----:R-:W5:Y:S04]  /*0a00*/  LDG.E.U8 R9, desc[UR6][R6.64+0xc] ;  /* 0x00000c0606097981 */ /* 0x001f68000c1e1100 */
[----:B-----5:R0:W-:Y:S04]  /*0a10*/  STG.E.U8 desc[UR6][R4.64+0xd], R9 ;  /* 0x00000d0904007986 */ /* 0x0201e8000c101106 */
[----:B-1----:R-:W5:Y:S04]  /*0a20*/  LDG.E.U8 R11, desc[UR6][R6.64+0xd] ;  /* 0x00000d06060b7981 */ /* 0x002f68000c1e1100 */
[----:B-----5:R-:W-:Y:S04]  /*0a30*/  STG.E.U8 desc[UR6][R4.64+0xe], R11 ;  /* 0x00000e0b04007986 */ /* 0x020fe8000c101106 */
[----:B--2---:R-:W2:Y:S01]  /*0a40*/  LDG.E.U8 R13, desc[UR6][R6.64+0xe] ;  /* 0x00000e06060d7981 */ /* 0x004ea2000c1e1100 */
[----:B------:R-:W-:-:S04]  /*0a50*/  IADD3 R8, PT, PT, R8, 0x10, RZ ;  /* 0x0000001008087810 */ /* 0x000fc80007ffe0ff */
[----:B------:R-:W-:Y:S01]  /*0a60*/  ISETP.NE.AND P1, PT, R8, RZ, PT ;  /* 0x000000ff0800720c */ /* 0x000fe20003f25270 */
[----:B--2---:R-:W-:Y:S04]  /*0a70*/  STG.E.U8 desc[UR6][R4.64+0xf], R13 ;  /* 0x00000f0d04007986 */ /* 0x004fe8000c101106 */
[----:B---3--:R1:W2:Y:S01]  /*0a80*/  LDG.E.U8 R15, desc[UR6][R6.64+0xf] ;  /* 0x00000f06060f7981 */ /* 0x0082a2000c1e1100 */
[----:B------:R-:W-:Y:S02]  /*0a90*/  IADD3 R12, P2, PT, R4, 0x10, RZ ;  /* 0x00000010040c7810 */ /* 0x000fe40007f5e0ff */
[----:B------:R-:W-:-:S03]  /*0aa0*/  IADD3 R14, P3, PT, R6, 0x10, RZ ;  /* 0x00000010060e7810 */ /* 0x000fc60007f7e0ff */
[----:B----4-:R-:W-:Y:S02]  /*0ab0*/  IMAD.X R17, RZ, RZ, R5, P2 ;  /* 0x000000ffff117224 */ /* 0x010fe400010e0605 */
[----:B0-----:R-:W-:Y:S02]  /*0ac0*/  IMAD.X R9, RZ, RZ, R7, P3 ;  /* 0x000000ffff097224 */ /* 0x001fe400018e0607 */
[----:B-1----:R-:W-:Y:S02]  /*0ad0*/  IMAD.MOV.U32 R6, RZ, RZ, R12 ;  /* 0x000000ffff067224 */ /* 0x002fe400078e000c */
[----:B------:R-:W-:Y:S01]  /*0ae0*/  IMAD.MOV.U32 R7, RZ, RZ, R17 ;  /* 0x000000ffff077224 */ /* 0x000fe200078e0011 */
[----:B--2---:R0:W-:Y:S02]  /*0af0*/  STG.E.U8 desc[UR6][R4.64+0x10], R15 ;  /* 0x0000100f04007986 */ /* 0x0041e4000c101106 */
[----:B0-----:R-:W-:Y:S01]  /*0b00*/  MOV R4, R14 ;  /* 0x0000000e00047202 */ /* 0x001fe20000000f00 */
[----:B------:R-:W-:Y:S01]  /*0b10*/  IMAD.MOV.U32 R5, RZ, RZ, R9 ;  /* 0x000000ffff057224 */ /* 0x000fe200078e0009 */
[----:B------:R-:W-:Y:S06]  /*0b20*/  @P1 BRA `(.L_x_8) ;  /* 0xfffffffc00441947 */ /* 0x000fec000383ffff */
.L_x_7:
[----:B------:R-:W-:-:S13]  /*0b30*/  ISETP.NE.AND P1, PT, R10, RZ, PT ;  /* 0x000000ff0a00720c */ /* 0x000fda0003f25270 */
[----:B------:R-:W-:Y:S05]  /*0b40*/  @!P1 BRA `(.L_x_6) ;  /* 0x0000000000fc9947 */ /* 0x000fea0003800000 */
[----:B------:R-:W-:Y:S02]  /*0b50*/  ISETP.GE.U32.AND P1, PT, R10, 0x8, PT ;  /* 0x000000080a00780c */ /* 0x000fe40003f26070 */
[----:B------:R-:W-:-:S04]  /*0b60*/  LOP3.LUT R12, R3, 0x7, RZ, 0xc0, !PT ;  /* 0x00000007030c7812 */ /* 0x000fc800078ec0ff */
[----:B------:R-:W-:-:S07]  /*0b70*/  ISETP.NE.AND P3, PT, R12, RZ, PT ;  /* 0x000000ff0c00720c */ /* 0x000fce0003f65270 */
[----:B------:R-:W-:Y:S06]  /*0b80*/  @!P1 BRA `(.L_x_9) ;  /* 0x0000000000609947 */ /* 0x000fec0003800000 */
[----:B------:R-:W2:Y:S04]  /*0b90*/  LDG.E.U8 R9, desc[UR6][R4.64] ;  /* 0x0000000604097981 */ /* 0x000ea8000c1e1100 */
        /* <DEDUP_REMOVED lines=8> */
[----:B----4-:R-:W-:Y:S04]  /*0c20*/  STG.E.U8 desc[UR6][R6.64+0x5], R17 ;  /* 0x0000051106007986 */ /* 0x010fe8000c101106 */
[----:B------:R-:W4:Y:S04]  /*0c30*/  LDG.E.U8 R19, desc[UR6][R4.64+0x5] ;  /* 0x0000050604137981 */ /* 0x000f28000c1e1100 */
[----:B----4-:R-:W-:Y:S04]  /*0c40*/  STG.E.U8 desc[UR6][R6.64+0x6], R19 ;  /* 0x0000061306007986 */ /* 0x010fe8000c101106 */
[----:B0-----:R-:W4:Y:S01]  /*0c50*/  LDG.E.U8 R9, desc[UR6][R4.64+0x6] ;  /* 0x0000060604097981 */ /* 0x001f22000c1e1100 */
[----:B------:R-:W-:-:S02]  /*0c60*/  IADD3 R8, P2, PT, R4, 0x8, RZ ;  /* 0x0000000804087810 */ /* 0x000fc40007f5e0ff */
[----:B------:R-:W-:Y:S01]  /*0c70*/  IADD3 R10, P1, PT, R6, 0x8, RZ ;  /* 0x00000008060a7810 */ /* 0x000fe20007f3e0ff */
[----:B----4-:R-:W-:Y:S04]  /*0c80*/  STG.E.U8 desc[UR6][R6.64+0x7], R9 ;  /* 0x0000070906007986 */ /* 0x010fe8000c101106 */
[----:B-1----:R0:W4:Y:S01]  /*0c90*/  LDG.E.U8 R11, desc[UR6][R4.64+0x7] ;  /* 0x00000706040b7981 */ /* 0x002122000c1e1100 */
[----:B--2---:R-:W-:Y:S02]  /*0ca0*/  IMAD.X R13, RZ, RZ, R5, P2 ;  /* 0x000000ffff0d7224 */ /* 0x004fe400010e0605 */
[----:B---3--:R-:W-:Y:S01]  /*0cb0*/  IMAD.X R15, RZ, RZ, R7, P1 ;  /* 0x000000ffff0f7224 */ /* 0x008fe200008e0607 */
[----:B0-----:R-:W-:Y:S01]  /*0cc0*/  MOV R4, R8 ;  /* 0x0000000800047202 */ /* 0x001fe20000000f00 */
[----:B------:R-:W-:Y:S01]  /*0cd0*/  IMAD.MOV.U32 R5, RZ, RZ, R13 ;  /* 0x000000ffff057224 */ /* 0x000fe200078e000d */
[----:B----4-:R0:W-:Y:S02]  /*0ce0*/  STG.E.U8 desc[UR6][R6.64+0x8], R11 ;  /* 0x0000080b06007986 */ /* 0x0101e4000c101106 */
[----:B0-----:R-:W-:-:S02]  /*0cf0*/  IMAD.MOV.U32 R6, RZ, RZ, R10 ;  /* 0x000000ffff067224 */ /* 0x001fc400078e000a */
[----:B------:R-:W-:-:S07]  /*0d00*/  IMAD.MOV.U32 R7, RZ, RZ, R15 ;  /* 0x000000ffff077224 */ /* 0x000fce00078e000f */
.L_x_9:
[----:B------:R-:W-:Y:S05]  /*0d10*/  @!P3 BRA `(.L_x_6) ;  /* 0x000000000088b947 */ /* 0x000fea0003800000 */
[----:B------:R-:W-:-:S13]  /*0d20*/  ISETP.GE.U32.AND P3, PT, R12, 0x4, PT ;  /* 0x000000040c00780c */ /* 0x000fda0003f66070 */
[----:B------:R-:W2:Y:S04]  /*0d30*/  @P3 LDG.E.U8 R9, desc[UR6][R4.64] ;  /* 0x0000000604093981 */ /* 0x000ea8000c1e1100 */
[----:B--2---:R0:W-:Y:S04]  /*0d40*/  @P3 STG.E.U8 desc[UR6][R6.64+0x1], R9 ;  /* 0x0000010906003986 */ /* 0x0041e8000c101106 */
[----:B------:R-:W2:Y:S04]  /*0d50*/  @P3 LDG.E.U8 R11, desc[UR6][R4.64+0x1] ;  /* 0x00000106040b3981 */ /* 0x000ea8000c1e1100 */
[----:B--2---:R-:W-:Y:S04]  /*0d60*/  @P3 STG.E.U8 desc[UR6][R6.64+0x2], R11 ;  /* 0x0000020b06003986 */ /* 0x004fe8000c101106 */
[----:B------:R-:W2:Y:S01]  /*0d70*/  @P3 LDG.E.U8 R13, desc[UR6][R4.64+0x2] ;  /* 0x00000206040d3981 */ /* 0x000ea2000c1e1100 */
[----:B------:R-:W-:-:S04]  /*0d80*/  LOP3.LUT R12, R3, 0x3, RZ, 0xc0, !PT ;  /* 0x00000003030c7812 */ /* 0x000fc800078ec0ff */
[----:B------:R-:W-:Y:S01]  /*0d90*/  ISETP.NE.AND P4, PT, R12, RZ, PT ;  /* 0x000000ff0c00720c */ /* 0x000fe20003f85270 */
[----:B--2---:R-:W-:Y:S04]  /*0da0*/  @P3 STG.E.U8 desc[UR6][R6.64+0x3], R13 ;  /* 0x0000030d06003986 */ /* 0x004fe8000c101106 */
[----:B------:R1:W2:Y:S01]  /*0db0*/  @P3 LDG.E.U8 R15, desc[UR6][R4.64+0x3] ;  /* 0x00000306040f3981 */ /* 0x0002a2000c1e1100 */
[----:B------:R-:W-:Y:S02]  /*0dc0*/  @P3 IADD3 R8, P2, PT, R4, 0x4, RZ ;  /* 0x0000000404083810 */ /* 0x000fe40007f5e0ff */
[----:B------:R-:W-:Y:S02]  /*0dd0*/  @P3 IADD3 R10, P1, PT, R6, 0x4, RZ ;  /* 0x00000004060a3810 */ /* 0x000fe40007f3e0ff */
[----:B0-----:R-:W-:-:S03]  /*0de0*/  @P3 IADD3.X R9, PT, PT, RZ, R5, RZ, P2, !PT ;  /* 0x00000005ff093210 */ /* 0x001fc600017fe4ff */
[----:B------:R-:W-:Y:S02]  /*0df0*/  @P3 IMAD.X R17, RZ, RZ, R7, P1 ;  /* 0x000000ffff113224 */ /* 0x000fe400008e0607 */
[----:B-1----:R-:W-:Y:S02]  /*0e00*/  @P3 IMAD.MOV.U32 R4, RZ, RZ, R8 ;  /* 0x000000ffff043224 */ /* 0x002fe400078e0008 */
[----:B------:R-:W-:Y:S01]  /*0e10*/  @P3 IMAD.MOV.U32 R5, RZ, RZ, R9 ;  /* 0x000000ffff053224 */ /* 0x000fe200078e0009 */
[----:B--2---:R0:W-:Y:S02]  /*0e20*/  @P3 STG.E.U8 desc[UR6][R6.64+0x4], R15 ;  /* 0x0000040f06003986 */ /* 0x0041e4000c101106 */
[----:B0-----:R-:W-:Y:S01]  /*0e30*/  @P3 MOV R6, R10 ;  /* 0x0000000a00063202 */ /* 0x001fe20000000f00 */
[----:B------:R-:W-:Y:S01]  /*0e40*/  @P3 IMAD.MOV.U32 R7, RZ, RZ, R17 ;  /* 0x000000ffff073224 */ /* 0x000fe200078e0011 */
[----:B------:R-:W-:Y:S06]  /*0e50*/  @!P4 BRA `(.L_x_6) ;  /* 0x000000000038c947 */ /* 0x000fec0003800000 */
[----:B------:R-:W-:Y:S01]  /*0e60*/  IADD3 R10, P1, PT, R6, 0x1, RZ ;  /* 0x00000001060a7810 */ /* 0x000fe20007f3e0ff */
[----:B------:R-:W-:-:S04]  /*0e70*/  IMAD.MOV R8, RZ, RZ, -R12 ;  /* 0x000000ffff087224 */ /* 0x000fc800078e0a0c */
[----:B------:R-:W-:-:S08]  /*0e80*/  IMAD.X R11, RZ, RZ, R7, P1 ;  /* 0x000000ffff0b7224 */ /* 0x000fd000008e0607 */
.L_x_10:
[----:B0-----:R0:W2:Y:S01]  /*0e90*/  LDG.E.U8 R9, desc[UR6][R4.64] ;  /* 0x0000000604097981 */ /* 0x0010a2000c1e1100 */
[----:B------:R-:W-:Y:S01]  /*0ea0*/  VIADD R8, R8, 0x1 ;  /* 0x0000000108087836 */ /* 0x000fe20000000000 */
[----:B------:R-:W-:Y:S01]  /*0eb0*/  MOV R6, R10 ;  /* 0x0000000a00067202 */ /* 0x000fe20000000f00 */
[----:B------:R-:W-:Y:S01]  /*0ec0*/  IMAD.MOV.U32 R7, RZ, RZ, R11 ;  /* 0x000000ffff077224 */ /* 0x000fe200078e000b */
[----:B------:R-:W-:Y:S02]  /*0ed0*/  IADD3 R10, P3, PT, R10, 0x1, RZ ;  /* 0x000000010a0a7810 */ /* 0x000fe40007f7e0ff */
[----:B------:R-:W-:Y:S02]  /*0ee0*/  ISETP.NE.AND P1, PT, R8, RZ, PT ;  /* 0x000000ff0800720c */ /* 0x000fe40003f25270 */
[----:B------:R-:W-:Y:S02]  /*0ef0*/  IADD3.X R11, PT, PT, RZ, R11, RZ, P3, !PT ;  /* 0x0000000bff0b7210 */ /* 0x000fe40001ffe4ff */
[----:B0-----:R-:W-:-:S05]  /*0f00*/  IADD3 R4, P2, PT, R4, 0x1, RZ ;  /* 0x0000000104047810 */ /* 0x001fca0007f5e0ff */
[----:B------:R-:W-:Y:S01]  /*0f10*/  IMAD.X R5, RZ, RZ, R5, P2 ;  /* 0x000000ffff057224 */ /* 0x000fe200010e0605 */
[----:B--2---:R0:W-:Y:S03]  /*0f20*/  STG.E.U8 desc[UR6][R6.64], R9 ;  /* 0x0000000906007986 */ /* 0x0041e6000c101106 */
[----:B------:R-:W-:Y:S05]  /*0f30*/  @P1 BRA `(.L_x_10) ;  /* 0xfffffffc00d41947 */ /* 0x000fea000383ffff */
.L_x_6:
[----:B------:R-:W-:Y:S05]  /*0f40*/  @!P0 EXIT ;  /* 0x000000000000894d */ /* 0x000fea0003800000 */
[----:B------:R-:W-:Y:S01]  /*0f50*/  ISETP.GE.U32.AND P0, PT, R3, 0x10, PT ;  /* 0x000000100300780c */ /* 0x000fe20003f06070 */
[----:B------:R-:W-:Y:S01]  /*0f60*/  IMAD.IADD R4, R1, 0x1, R2 ;  /* 0x0000000101047824 */ /* 0x000fe200078e0202 */
[----:B------:R-:W-:-:S03]  /*0f70*/  LOP3.LUT R12, R3, 0xf, RZ, 0xc0, !PT ;  /* 0x0000000f030c7812 */ /* 0x000fc600078ec0ff */
[C---:B------:R-:W-:Y:S01]  /*0f80*/  VIADD R21, R4.reuse, 0x1 ;  /* 0x0000000104157836 */ /* 0x040fe20000000000 */
[C---:B------:R-:W-:Y:S01]  /*0f90*/  IADD3 R19, PT, PT, R4.reuse, 0x3, RZ ;  /* 0x0000000304137810 */ /* 0x040fe20007ffe0ff */
[C---:B------:R-:W-:Y:S01]  /*0fa0*/  VIADD R16, R4.reuse, 0x2 ;  /* 0x0000000204107836 */ /* 0x040fe20000000000 */
[C---:B------:R-:W-:Y:S01]  /*0fb0*/  IADD3 R15, PT, PT, R4.reuse, 0x7, RZ ;  /* 0x00000007040f7810 */ /* 0x040fe20007ffe0ff */
[C---:B------:R-:W-:Y:S02]  /*0fc0*/  VIADD R2, R4.reuse, 0x4 ;  /* 0x0000000404027836 */ /* 0x040fe40000000000 */
[C---:B------:R-:W-:Y:S02]  /*0fd0*/  VIADD R17, R4.reuse, 0x5 ;  /* 0x0000000504117836 */ /* 0x040fe40000000000 */
[C---:B------:R-:W-:Y:S02]  /*0fe0*/  VIADD R14, R4.reuse, 0x6 ;  /* 0x00000006040e7836 */ /* 0x040fe40000000000 */
[----:B------:R-:W-:Y:S01]  /*0ff0*/  VIADD R13, R4, 0x8 ;  /* 0x00000008040d7836 */ /* 0x000fe20000000000 */
[----:B------:R-:W-:Y:S06]  /*1000*/  @!P0 BRA `(.L_x_11) ;  /* 0x0000000000bc8947 */ /* 0x000fec0003800000 */
[----:B------:R-:W-:-:S05]  /*1010*/  LOP3.LUT R4, R3, 0x7ffffff0, RZ, 0xc0, !PT ;  /* 0x7ffffff003047812 */ /* 0x000fca00078ec0ff */
[----:B------:R-:W-:-:S07]  /*1020*/  IMAD.MOV R4, RZ, RZ, -R4 ;  /* 0x000000ffff047224 */ /* 0x000fce00078e0a04 */
.L_x_12:
[----:B------:R-:W1:Y:S01]  /*1030*/  LDS.U8 R5, [R0] ;  /* 0x0000000000057984 */ /* 0x000e620000000000 */
[----:B------:R-:W-:-:S03]  /*1040*/  VIADD R4, R4, 0x10 ;  /* 0x0000001004047836 */ /* 0x000fc60000000000 */
[----:B0-----:R-:W0:Y:S02]  /*1050*/  LDS.U8 R7, [R0+0x1] ;  /* 0x0000010000077984 */ /* 0x001e240000000000 */
[----:B------:R-:W-:Y:S02]  /*1060*/  ISETP.NE.AND P0, PT, R4, RZ, PT ;  /* 0x000000ff0400720c */ /* 0x000fe40003f05270 */
[----:B------:R-:W2:Y:S04]  /*1070*/  LDS.U8 R9, [R0+0x2] ;  /* 0x0000020000097984 */ /* 0x000ea80000000000 */
[----:B------:R-:W3:Y:S04]  /*1080*/  LDS.U8 R11, [R0+0x3] ;  /* 0x00000300000b7984 */ /* 0x000ee80000000000 */
[----:B------:R-:W4:Y:S04]  /*1090*/  LDS.U8 R10, [R0+0xf] ;  /* 0x00000f00000a7984 */ /* 0x000f280000000000 */
[----:B------:R-:W5:Y:S04]  /*10a0*/  LDS.U8 R13, [R0+0x4] ;  /* 0x00000400000d7984 */ /* 0x000f680000000000 */
        /* <DEDUP_REMOVED lines=9> */
[----:B------:R2:W5:Y:S04]  /*1140*/  LDS.U8 R8, [R0+0xe] ;  /* 0x00000e0000087984 */ /* 0x0005680000000000 */
[----:B-1----:R-:W-:Y:S04]  /*1150*/  STL.U8 [R2+-0x4], R5 ;  /* 0xfffffc0502007387 */ /* 0x002fe80000100000 */
[----:B0-----:R-:W-:Y:S01]  /*1160*/  STL.U8 [R2+-0x3], R7 ;  /* 0xfffffd0702007387 */ /* 0x001fe20000100000 */
[----:B--2---:R-:W-:-:S03]  /*1170*/  IADD3 R0, PT, PT, R0, 0x10, RZ ;  /* 0x0000001000007810 */ /* 0x004fc60007ffe0ff */
[----:B------:R-:W-:Y:S04]  /*1180*/  STL.U8 [R2+-0x2], R9 ;  /* 0xfffffe0902007387 */ /* 0x000fe80000100000 */
[----:B---3--:R-:W-:Y:S04]  /*1190*/  STL.U8 [R2+-0x1], R11 ;  /* 0xffffff0b02007387 */ /* 0x008fe80000100000 */
[----:B----4-:R-:W-:Y:S04]  /*11a0*/  STL.U8 [R2+0xb], R10 ;  /* 0x00000b0a02007387 */ /* 0x010fe80000100000 */
[----:B-----5:R-:W-:Y:S04]  /*11b0*/  STL.U8 [R2], R13 ;  /* 0x0000000d02007387 */ /* 0x020fe80000100000 */
[----:B------:R-:W-:Y:S04]  /*11c0*/  STL.U8 [R2+0x1], R15 ;  /* 0x0000010f02007387 */ /* 0x000fe80000100000 */
        /* <DEDUP_REMOVED lines=8> */
[----:B------:R0:W-:Y:S02]  /*1250*/  STL.U8 [R2+0xa], R8 ;  /* 0x00000a0802007387 */ /* 0x0001e40000100000 */
[----:B0-----:R-:W-:Y:S01]  /*1260*/  VIADD R2, R2, 0x10 ;  /* 0x0000001002027836 */ /* 0x001fe20000000000 */
[----:B------:R-:W-:Y:S06]  /*1270*/  @P0 BRA `(.L_x_12) ;  /* 0xfffffffc006c0947 */ /* 0x000fec000383ffff */
[C---:B------:R-:W-:Y:S01]  /*1280*/  VIADD R13, R2.reuse, 0x4 ;  /* 0x00000004020d7836 */ /* 0x040fe20000000000 */
[C---:B------:R-:W-:Y:S01]  /*1290*/  IADD3 R14, PT, PT, R2.reuse, 0x2, RZ ;  /* 0x00000002020e7810 */ /* 0x040fe20007ffe0ff */
[C---:B------:R-:W-:Y:S01]  /*12a0*/  VIADD R15, R2.reuse, 0x3 ;  /* 0x00000003020f7836 */ /* 0x040fe20000000000 */
[C---:B------:R-:W-:Y:S01]  /*12b0*/  IADD3 R21, PT, PT, R2.reuse, -0x3, RZ ;  /* 0xfffffffd02157810 */ /* 0x040fe20007ffe0ff */
[C---:B------:R-:W-:Y:S02]  /*12c0*/  VIADD R17, R2.reuse, 0x1 ;  /* 0x0000000102117836 */ /* 0x040fe40000000000 */
[C---:B------:R-:W-:Y:S02]  /*12d0*/  VIADD R19, R2.reuse, 0xffffffff ;  /* 0xffffffff02137836 */ /* 0x040fe40000000000 */
[C---:B------:R-:W-:Y:S02]  /*12e0*/  VIADD R16, R2.reuse, 0xfffffffe ;  /* 0xfffffffe02107836 */ /* 0x040fe40000000000 */
[----:B------:R-:W-:-:S07]  /*12f0*/  VIADD R4, R2, 0xfffffffc ;  /* 0xfffffffc02047836 */ /* 0x000fce0000000000 */
.L_x_11:
[----:B------:R-:W-:-:S13]  /*1300*/  ISETP.NE.AND P0, PT, R12, RZ, PT ;  /* 0x000000ff0c00720c */ /* 0x000fda0003f05270 */
[----:B------:R-:W-:Y:S05]  /*1310*/  @!P0 EXIT ;  /* 0x000000000000894d */ /* 0x000fea0003800000 */
[----:B------:R-:W-:Y:S02]  /*1320*/  ISETP.GE.U32.AND P0, PT, R12, 0x8, PT ;  /* 0x000000080c00780c */ /* 0x000fe40003f06070 */
[----:B------:R-:W-:-:S04]  /*1330*/  LOP3.LUT R18, R3, 0x7, RZ, 0xc0, !PT ;  /* 0x0000000703127812 */ /* 0x000fc800078ec0ff */
[----:B------:R-:W-:-:S07]  /*1340*/  ISETP.NE.AND P1, PT, R18, RZ, PT ;  /* 0x000000ff1200720c */ /* 0x000fce0003f25270 */
[----:B------:R-:W-:Y:S06]  /*1350*/  @!P0 BRA `(.L_x_13) ;  /* 0x0000000000488947 */ /* 0x000fec0003800000 */
[----:B------:R-:W1:Y:S04]  /*1360*/  LDS.U8 R5, [R0] ;  /* 0x0000000000057984 */ /* 0x000e680000000000 */
[----:B0-----:R-:W0:Y:S04]  /*1370*/  LDS.U8 R6, [R0+0x1] ;  /* 0x0000010000067984 */ /* 0x001e280000000000 */
[----:B------:R-:W2:Y:S04]  /*1380*/  LDS.U8 R7, [R0+0x2] ;  /* 0x0000020000077984 */ /* 0x000ea80000000000 */
[----:B------:R-:W3:Y:S04]  /*1390*/  LDS.U8 R8, [R0+0x3] ;  /* 0x0000030000087984 */ /* 0x000ee80000000000 */
[----:B------:R-:W4:Y:S04]  /*13a0*/  LDS.U8 R9, [R0+0x4] ;  /* 0x0000040000097984 */ /* 0x000f280000000000 */
[----:B------:R-:W5:Y:S04]  /*13b0*/  LDS.U8 R10, [R0+0x5] ;  /* 0x00000500000a7984 */ /* 0x000f680000000000 */
[----:B------:R-:W5:Y:S04]  /*13c0*/  LDS.U8 R11, [R0+0x6] ;  /* 0x00000600000b7984 */ /* 0x000f680000000000 */
[----:B------:R1:W5:Y:S02]  /*13d0*/  LDS.U8 R12, [R0+0x7] ;  /* 0x00000700000c7984 */ /* 0x0003640000000000 */
[----:B-1----:R-:W-:-:S02]  /*13e0*/  VIADD R0, R0, 0x8 ;  /* 0x0000000800007836 */ /* 0x002fc40000000000 */
[----:B------:R1:W-:Y:S04]  /*13f0*/  STL.U8 [R4], R5 ;  /* 0x0000000504007387 */ /* 0x0003e80000100000 */
[----:B0-----:R0:W-:Y:S04]  /*1400*/  STL.U8 [R21], R6 ;  /* 0x0000000615007387 */ /* 0x0011e80000100000 */
[----:B--2---:R0:W-:Y:S01]  /*1410*/  STL.U8 [R16], R7 ;  /* 0x0000000710007387 */ /* 0x0041e20000100000 */
[----:B-1----:R-:W-:-:S03]  /*1420*/  IMAD.MOV.U32 R4, RZ, RZ, R13 ;  /* 0x000000ffff047224 */ /* 0x002fc600078e000d */
[----:B---3--:R0:W-:Y:S04]  /*1430*/  STL.U8 [R19], R8 ;  /* 0x0000000813007387 */ /* 0x0081e80000100000 */
[----:B----4-:R0:W-:Y:S04]  /*1440*/  STL.U8 [R2], R9 ;  /* 0x0000000902007387 */ /* 0x0101e80000100000 */
[----:B-----5:R0:W-:Y:S04]  /*1450*/  STL.U8 [R17], R10 ;  /* 0x0000000a11007387 */ /* 0x0201e80000100000 */
[----:B------:R0:W-:Y:S04]  /*1460*/  STL.U8 [R14], R11 ;  /* 0x0000000b0e007387 */ /* 0x0001e80000100000 */
[----:B------:R0:W-:Y:S02]  /*1470*/  STL.U8 [R15], R12 ;  /* 0x0000000c0f007387 */ /* 0x0001e40000100000 */
.L_x_13:
[----:B------:R-:W-:Y:S05]  /*1480*/  @!P1 EXIT ;  /* 0x000000000000994d */ /* 0x000fea0003800000 */
[----:B------:R-:W-:Y:S02]  /*1490*/  ISETP.GE.U32.AND P0, PT, R18, 0x4, PT ;  /* 0x000000041200780c */ /* 0x000fe40003f06070 */
[----:B0-----:R-:W-:-:S04]  /*14a0*/  LOP3.LUT R2, R3, 0x3, RZ, 0xc0, !PT ;  /* 0x0000000303027812 */ /* 0x001fc800078ec0ff */
[----:B------:R-:W-:-:S07]  /*14b0*/  ISETP.NE.AND P1, PT, R2, RZ, PT ;  /* 0x000000ff0200720c */ /* 0x000fce0003f25270 */
[----:B------:R-:W-:Y:S06]  /*14c0*/  @!P0 BRA `(.L_x_14) ;  /* 0x0000000000288947 */ /* 0x000fec0003800000 */
[----:B------:R-:W0:Y:S04]  /*14d0*/  LDS.U8 R3, [R0] ;  /* 0x0000000000037984 */ /* 0x000e280000000000 */
[----:B------:R-:W1:Y:S04]  /*14e0*/  LDS.U8 R5, [R0+0x1] ;  /* 0x0000010000057984 */ /* 0x000e680000000000 */
[----:B------:R-:W2:Y:S04]  /*14f0*/  LDS.U8 R7, [R0+0x2] ;  /* 0x0000020000077984 */ /* 0x000ea80000000000 */
[----:B------:R3:W4:Y:S02]  /*1500*/  LDS.U8 R9, [R0+0x3] ;  /* 0x0000030000097984 */ /* 0x0007240000000000 */
[----:B---3--:R-:W-:-:S02]  /*1510*/  IADD3 R0, PT, PT, R0, 0x4, RZ ;  /* 0x0000000400007810 */ /* 0x008fc40007ffe0ff */
[----:B0-----:R-:W-:Y:S04]  /*1520*/  STL.U8 [R4], R3 ;  /* 0x0000000304007387 */ /* 0x001fe80000100000 */
[----:B-1----:R-:W-:Y:S04]  /*1530*/  STL.U8 [R4+0x1], R5 ;  /* 0x0000010504007387 */ /* 0x002fe80000100000 */
[----:B--2---:R-:W-:Y:S04]  /*1540*/  STL.U8 [R4+0x2], R7 ;  /* 0x0000020704007387 */ /* 0x004fe80000100000 */
[----:B----4-:R0:W-:Y:S02]  /*1550*/  STL.U8 [R4+0x3], R9 ;  /* 0x0000030904007387 */ /* 0x0101e40000100000 */
[----:B0-----:R-:W-:-:S07]  /*1560*/  VIADD R4, R4, 0x4 ;  /* 0x0000000404047836 */ /* 0x001fce0000000000 */
.L_x_14:
[----:B------:R-:W-:Y:S05]  /*1570*/  @!P1 EXIT ;  /* 0x000000000000994d */ /* 0x000fea0003800000 */
[----:B------:R-:W-:-:S07]  /*1580*/  IMAD.MOV R2, RZ, RZ, -R2 ;  /* 0x000000ffff027224 */ /* 0x000fce00078e0a02 */
.L_x_15:
[----:B------:R0:W1:Y:S01]  /*1590*/  LDS.U8 R3, [R0] ;  /* 0x0000000000037984 */ /* 0x0000620000000000 */
[----:B------:R-:W-:Y:S02]  /*15a0*/  VIADD R2, R2, 0x1 ;  /* 0x0000000102027836 */ /* 0x000fe40000000000 */
[----:B------:R-:W-:-:S03]  /*15b0*/  VIADD R5, R4, 0x1 ;  /* 0x0000000104057836 */ /* 0x000fc60000000000 */
[----:B------:R-:W-:Y:S02]  /*15c0*/  ISETP.NE.AND P0, PT, R2, RZ, PT ;  /* 0x000000ff0200720c */ /* 0x000fe40003f05270 */
[----:B0-----:R-:W-:Y:S01]  /*15d0*/  IADD3 R0, PT, PT, R0, 0x1, RZ ;  /* 0x0000000100007810 */ /* 0x001fe20007ffe0ff */
[----:B-1----:R0:W-:Y:S02]  /*15e0*/  STL.U8 [R4], R3 ;  /* 0x0000000304007387 */ /* 0x0021e40000100000 */
[----:B0-----:R-:W-:-:S08]  /*15f0*/  IMAD.MOV.U32 R4, RZ, RZ, R5 ;  /* 0x000000ffff047224 */ /* 0x001fd000078e0005 */
[----:B------:R-:W-:Y:S05]  /*1600*/  @P0 BRA `(.L_x_15) ;  /* 0xfffffffc00e00947 */ /* 0x000fea000383ffff */
[----:B------:R-:W-:Y:S05]  /*1610*/  EXIT ;  /* 0x000000000000794d */ /* 0x000fea0003800000 */
.L_x_16:
[----:B------:R-:W-:-:S00]  /*1620*/  BRA `(.L_x_16) ;  /* 0xfffffffc00fc7947 */ /* 0x000fc0000383ffff */
[----:B------:R-:W-:-:S00]  /*1630*/  NOP ;  /* 0x0000000000007918 */ /* 0x000fc00000000000 */
        /* <DEDUP_REMOVED lines=12> */
.L_x_17:


//--------------------- .nv.shared._Z10cuCopyTestPcii --------------------------
	.section	.nv.shared._Z10cuCopyTestPcii,"aw",@nobits
	.sectionflags	@""
.nv.shared._Z10cuCopyTestPcii:
	.zero		1047


//--------------------- .nv.shared.reserved.0     --------------------------
	.section	.nv.shared.reserved.0,"aw",@nobits
	.weak		__nv_reservedSMEM_offset_0_alias
	.size		__nv_reservedSMEM_offset_0_alias, 0, 64
	.other		__nv_reservedSMEM_offset_0_alias,@"STO_CUDA_RESERVED_SHARED STV_DEFAULT"
__nv_reservedSMEM_offset_0_alias:
	.zero		0
	.zero		64


//--------------------- .nv.global                --------------------------
	.section	.nv.global,"aw",@nobits
.nv.global:
	.type		xx,@object
	.size		xx,(.L_0 - xx)
xx:
	.zero		23
.L_0:


//--------------------- .nv.constant0._Z10cuCopyTestPcii --------------------------
	.section	.nv.constant0._Z10cuCopyTestPcii,"a",@progbits
	.sectionflags	@""
	.align	4
.nv.constant0._Z10cuCopyTestPcii:
	.zero		912


//--------------------- SYMBOLS --------------------------

	.type		.nv.reservedSmem.offset0,@object
	.size		.nv.reservedSmem.offset0,0x4
	.type		.nv.reservedSmem.cap,@object
	.size		.nv.reservedSmem.cap,0x4
